//
// Generated by NVIDIA NVVM Compiler
//
// Compiler Build ID: CL-36424714
// Cuda compilation tools, release 13.0, V13.0.88
// Based on NVVM 20.0.0
//

.version 9.0
.target sm_100
.address_size 64

	// .globl	_Z8multiplyPiS_S_i
// _ZZ8multiplyPiS_S_iE10partialSum has been demoted

.visible .entry _Z8multiplyPiS_S_i(
	.param .u64 .ptr .align 1 _Z8multiplyPiS_S_i_param_0,
	.param .u64 .ptr .align 1 _Z8multiplyPiS_S_i_param_1,
	.param .u64 .ptr .align 1 _Z8multiplyPiS_S_i_param_2,
	.param .u32 _Z8multiplyPiS_S_i_param_3
)
{
	.reg .pred 	%p<6>;
	.reg .b32 	%r<22>;
	.reg .b64 	%rd<13>;
	// demoted variable
	.shared .align 4 .b8 _ZZ8multiplyPiS_S_iE10partialSum[64];
	ld.param.u64 	%rd1, [_Z8multiplyPiS_S_i_param_0];
	ld.param.u64 	%rd2, [_Z8multiplyPiS_S_i_param_1];
	ld.param.u64 	%rd3, [_Z8multiplyPiS_S_i_param_2];
	ld.param.u32 	%r7, [_Z8multiplyPiS_S_i_param_3];
	mov.u32 	%r1, %ctaid.x;
	mov.u32 	%r2, %tid.x;
	setp.ge.s32 	%p1, %r2, %r7;
	shl.b32 	%r8, %r2, 2;
	mov.u32 	%r9, _ZZ8multiplyPiS_S_iE10partialSum;
	add.s32 	%r3, %r9, %r8;
	@%p1 bra 	$L__BB0_2;
	cvta.to.global.u64 	%rd4, %rd1;
	cvta.to.global.u64 	%rd5, %rd2;
	mad.lo.s32 	%r11, %r7, %r1, %r2;
	mul.wide.u32 	%rd6, %r11, 4;
	add.s64 	%rd7, %rd4, %rd6;
	ld.global.u32 	%r12, [%rd7];
	mul.wide.u32 	%rd8, %r2, 4;
	add.s64 	%rd9, %rd5, %rd8;
	ld.global.u32 	%r13, [%rd9];
	mul.lo.s32 	%r14, %r13, %r12;
	st.shared.u32 	[%r3], %r14;
	bra.uni 	$L__BB0_3;
$L__BB0_2:
	mov.b32 	%r10, 0;
	st.shared.u32 	[%r3], %r10;
$L__BB0_3:
	bar.sync 	0;
	mov.u32 	%r21, %ntid.x;
	setp.lt.u32 	%p2, %r21, 2;
	@%p2 bra 	$L__BB0_7;
$L__BB0_4:
	shr.u32 	%r6, %r21, 1;
	setp.ge.u32 	%p3, %r2, %r6;
	@%p3 bra 	$L__BB0_6;
	shl.b32 	%r15, %r6, 2;
	add.s32 	%r16, %r3, %r15;
	ld.shared.u32 	%r17, [%r16];
	ld.shared.u32 	%r18, [%r3];
	add.s32 	%r19, %r18, %r17;
	st.shared.u32 	[%r3], %r19;
$L__BB0_6:
	bar.sync 	0;
	setp.gt.u32 	%p4, %r21, 3;
	mov.u32 	%r21, %r6;
	@%p4 bra 	$L__BB0_4;
$L__BB0_7:
	setp.ne.s32 	%p5, %r2, 0;
	@%p5 bra 	$L__BB0_9;
	ld.shared.u32 	%r20, [_ZZ8multiplyPiS_S_iE10partialSum];
	cvta.to.global.u64 	%rd10, %rd3;
	mul.wide.u32 	%rd11, %r1, 4;
	add.s64 	%rd12, %rd10, %rd11;
	st.global.u32 	[%rd12], %r20;
$L__BB0_9:
	ret;

}


// ===== COMPILED SASS (sm_100) =====

	.target	sm_100

	.elftype	@"ET_EXEC"


//--------------------- .note.nv.tkinfo           --------------------------
	.section	.note.nv.tkinfo,"",@"SHT_NOTE"
	.sectionflags	@"SHF_NOTE_NV_TKINFO"
	.tkinfo
        /*0018*/ 	.word	0x00000002
        /*0030*/ 	.string	""
        /*0030*/ 	.string	"ptxas"
        /*0030*/ 	.string	"Cuda compilation tools, release 13.0, V13.0.88"
        /*0030*/ 	.string	"Build cuda_13.0.r13.0/compiler.36424714_0"
        /*0030*/ 	.string	"-arch sm_100 -m 64 "



//--------------------- .note.nv.cuinfo           --------------------------
	.section	.note.nv.cuinfo,"",@"SHT_NOTE"
	.sectionflags	@"SHF_NOTE_NV_CUINFO"
        /*0018*/ 	.short	0x0002
        /*001a*/ 	.short	0x0064
        /*001c*/ 	.short	0x0082
	.zero		2


//--------------------- .nv.info                  --------------------------
	.section	.nv.info,"",@"SHT_CUDA_INFO"
	.align	4


	//----- nvinfo : EIATTR_REGCOUNT
	.align		4
        /*0000*/ 	.byte	0x04, 0x2f
        /*0002*/ 	.short	(.L_1 - .L_0)
	.align		4
.L_0:
        /*0004*/ 	.word	index@(_Z8multiplyPiS_S_i)
        /*0008*/ 	.word	0x0000000c


	//----- nvinfo : EIATTR_FRAME_SIZE
	.align		4
.L_1:
        /*000c*/ 	.byte	0x04, 0x11
        /*000e*/ 	.short	(.L_3 - .L_2)
	.align		4
.L_2:
        /*0010*/ 	.word	index@(_Z8multiplyPiS_S_i)
        /*0014*/ 	.word	0x00000000


	//----- nvinfo : EIATTR_MIN_STACK_SIZE
	.align		4
.L_3:
        /*0018*/ 	.byte	0x04, 0x12
        /*001a*/ 	.short	(.L_5 - .L_4)
	.align		4
.L_4:
        /*001c*/ 	.word	index@(_Z8multiplyPiS_S_i)
        /*0020*/ 	.word	0x00000000
.L_5:


//--------------------- .nv.compat                --------------------------
	.section	.nv.compat,"",@"SHT_CUDA_COMPAT_INFO"
	.align	4
        /*0000*/ 	.byte	0x02, 0x09, 0x00, 0x00, 0x02, 0x02, 0x01, 0x00, 0x02, 0x05, 0x05, 0x00, 0x03, 0x07, 0x01, 0x01
        /*0010*/ 	.byte	0x02, 0x03, 0x00, 0x00, 0x02, 0x06, 0x01, 0x00, 0x04, 0x0b, 0x08, 0x00, 0x09, 0x00, 0x00, 0x00
        /*0020*/ 	.byte	0x00, 0x00, 0x00, 0x00


//--------------------- .nv.info._Z8multiplyPiS_S_i --------------------------
	.section	.nv.info._Z8multiplyPiS_S_i,"",@"SHT_CUDA_INFO"
	.sectionflags	@""
	.align	4


	//----- nvinfo : EIATTR_CUDA_API_VERSION
	.align		4
        /*0000*/ 	.byte	0x04, 0x37
        /*0002*/ 	.short	(.L_7 - .L_6)
.L_6:
        /*0004*/ 	.word	0x00000082


	//----- nvinfo : EIATTR_KPARAM_INFO
	.align		4
.L_7:
        /*0008*/ 	.byte	0x04, 0x17
        /*000a*/ 	.short	(.L_9 - .L_8)
.L_8:
        /*000c*/ 	.word	0x00000000
        /*0010*/ 	.short	0x0003
        /*0012*/ 	.short	0x0018
        /*0014*/ 	.byte	0x00, 0xf0, 0x11, 0x00


	//----- nvinfo : EIATTR_KPARAM_INFO
	.align		4
.L_9:
        /*0018*/ 	.byte	0x04, 0x17
        /*001a*/ 	.short	(.L_11 - .L_10)
.L_10:
        /*001c*/ 	.word	0x00000000
        /*0020*/ 	.short	0x0002
        /*0022*/ 	.short	0x0010
        /*0024*/ 	.byte	0x00, 0xf5, 0x21, 0x00


	//----- nvinfo : EIATTR_KPARAM_INFO
	.align		4
.L_11:
        /*0028*/ 	.byte	0x04, 0x17
        /*002a*/ 	.short	(.L_13 - .L_12)
.L_12:
        /*002c*/ 	.word	0x00000000
        /*0030*/ 	.short	0x0001
        /*0032*/ 	.short	0x0008
        /*0034*/ 	.byte	0x00, 0xf5, 0x21, 0x00


	//----- nvinfo : EIATTR_KPARAM_INFO
	.align		4
.L_13:
        /*0038*/ 	.byte	0x04, 0x17
        /*003a*/ 	.short	(.L_15 - .L_14)
.L_14:
        /*003c*/ 	.word	0x00000000
        /*0040*/ 	.short	0x0000
        /*0042*/ 	.short	0x0000
        /*0044*/ 	.byte	0x00, 0xf5, 0x21, 0x00


	//----- nvinfo : EIATTR_SPARSE_MMA_MASK
	.align		4
.L_15:
        /*0048*/ 	.byte	0x03, 0x50
        /*004a*/ 	.short	0x0000


	//----- nvinfo : EIATTR_MAXREG_COUNT
	.align		4
        /*004c*/ 	.byte	0x03, 0x1b
        /*004e*/ 	.short	0x00ff


	//----- nvinfo : EIATTR_NUM_BARRIERS
	.align		4
        /*0050*/ 	.byte	0x02, 0x4c
        /*0052*/ 	.byte	0x01
	.zero		1


	//----- nvinfo : EIATTR_MERCURY_ISA_VERSION
	.align		4
        /*0054*/ 	.byte	0x03, 0x5f
        /*0056*/ 	.short	0x0101


	//----- nvinfo : EIATTR_VRC_CTA_INIT_COUNT
	.align		4
        /*0058*/ 	.byte	0x02, 0x4a
	.zero		1
	.zero		1


	//----- nvinfo : EIATTR_EXIT_INSTR_OFFSETS
	.align		4
        /*005c*/ 	.byte	0x04, 0x1c
        /*005e*/ 	.short	(.L_17 - .L_16)


	//   ....[0]....
.L_16:
        /*0060*/ 	.word	0x00000250


	//   ....[1]....
        /*0064*/ 	.word	0x000002d0


	//----- nvinfo : EIATTR_CBANK_PARAM_SIZE
	.align		4
.L_17:
        /*0068*/ 	.byte	0x03, 0x19
        /*006a*/ 	.short	0x001c


	//----- nvinfo : EIATTR_PARAM_CBANK
	.align		4
        /*006c*/ 	.byte	0x04, 0x0a
        /*006e*/ 	.short	(.L_19 - .L_18)
	.align		4
.L_18:
        /*0070*/ 	.word	index@(.nv.constant0._Z8multiplyPiS_S_i)
        /*0074*/ 	.short	0x0380
        /*0076*/ 	.short	0x001c


	//----- nvinfo : EIATTR_SW_WAR
	.align		4
.L_19:
        /*0078*/ 	.byte	0x04, 0x36
        /*007a*/ 	.short	(.L_21 - .L_20)
.L_20:
        /*007c*/ 	.word	0x00000008
.L_21:


//--------------------- .nv.callgraph             --------------------------
	.section	.nv.callgraph,"",@"SHT_CUDA_CALLGRAPH"
	.align	4
	.sectionentsize	8
	.align		4
        /*0000*/ 	.word	0x00000000
	.align		4
        /*0004*/ 	.word	0xffffffff
	.align		4
        /*0008*/ 	.word	0x00000000
	.align		4
        /*000c*/ 	.word	0xfffffffe
	.align		4
        /*0010*/ 	.word	0x00000000
	.align		4
        /*0014*/ 	.word	0xfffffffd
	.align		4
        /*0018*/ 	.word	0x00000000
	.align		4
        /*001c*/ 	.word	0xfffffffc


//--------------------- .text._Z8multiplyPiS_S_i  --------------------------
	.section	.text._Z8multiplyPiS_S_i,"ax",@progbits
	.align	128
        .global         _Z8multiplyPiS_S_i
        .type           _Z8multiplyPiS_S_i,@function
        .size           _Z8multiplyPiS_S_i,(.L_x_3 - _Z8multiplyPiS_S_i)
        .other          _Z8multiplyPiS_S_i,@"STO_CUDA_ENTRY STV_DEFAULT"
_Z8multiplyPiS_S_i:
.text._Z8multiplyPiS_S_i:
[----:B------:R-:W-:Y:S01]  /*0000*/  LDC R1, c[0x0][0x37c] ;  /* 0x0000df00ff017b82 */ /* 0x000fe20000000800 */
[----:B------:R-:W0:Y:S01]  /*0010*/  S2R R6, SR_TID.X ;  /* 0x0000000000067919 */ /* 0x000e220000002100 */
[----:B------:R-:W0:Y:S06]  /*0020*/  LDCU UR4, c[0x0][0x398] ;  /* 0x00007300ff0477ac */ /* 0x000e2c0008000800 */
[----:B------:R-:W1:Y:S01]  /*0030*/  LDC.64 R4, c[0x0][0x388] ;  /* 0x0000e200ff047b82 */ /* 0x000e620000000a00 */
[----:B------:R-:W2:Y:S01]  /*0040*/  S2R R9, SR_CTAID.X ;  /* 0x0000000000097919 */ /* 0x000ea20000002500 */
[----:B------:R-:W3:Y:S06]  /*0050*/  LDCU.64 UR6, c[0x0][0x358] ;  /* 0x00006b00ff0677ac */ /* 0x000eec0008000a00 */
[----:B------:R-:W4:Y:S01]  /*0060*/  LDC.64 R2, c[0x0][0x380] ;  /* 0x0000e000ff027b82 */ /* 0x000f220000000a00 */
[----:B0-----:R-:W-:-:S13]  /*0070*/  ISETP.GE.AND P1, PT, R6, UR4, PT ;  /* 0x0000000406007c0c */ /* 0x001fda000bf26270 */
[----:B--2---:R-:W-:Y:S02]  /*0080*/  @!P1 IMAD R7, R9, UR4, R6 ;  /* 0x0000000409079c24 */ /* 0x004fe4000f8e0206 */
[----:B-1----:R-:W-:-:S04]  /*0090*/  @!P1 IMAD.WIDE.U32 R4, R6, 0x4, R4 ;  /* 0x0000000406049825 */ /* 0x002fc800078e0004 */
[----:B----4-:R-:W-:Y:S02]  /*00a0*/  @!P1 IMAD.WIDE.U32 R2, R7, 0x4, R2 ;  /* 0x0000000407029825 */ /* 0x010fe400078e0002 */
[----:B---3--:R-:W2:Y:S04]  /*00b0*/  @!P1 LDG.E R5, desc[UR6][R4.64] ;  /* 0x0000000604059981 */ /* 0x008ea8000c1e1900 */
[----:B------:R-:W2:Y:S01]  /*00c0*/  @!P1 LDG.E R2, desc[UR6][R2.64] ;  /* 0x0000000602029981 */ /* 0x000ea2000c1e1900 */
[----:B------:R-:W0:Y:S01]  /*00d0*/  S2UR UR5, SR_CgaCtaId ;  /* 0x00000000000579c3 */ /* 0x000e220000008800 */
[----:B------:R-:W-:Y:S01]  /*00e0*/  UMOV UR4, 0x400 ;  /* 0x0000040000047882 */ /* 0x000fe20000000000 */
[----:B------:R-:W1:Y:S01]  /*00f0*/  LDCU UR8, c[0x0][0x360] ;  /* 0x00006c00ff0877ac */ /* 0x000e620008000800 */
[----:B------:R-:W-:Y:S01]  /*0100*/  ISETP.NE.AND P0, PT, R6, RZ, PT ;  /* 0x000000ff0600720c */ /* 0x000fe20003f05270 */
[----:B-1----:R-:W-:-:S02]  /*0110*/  UISETP.GE.U32.AND UP0, UPT, UR8, 0x2, UPT ;  /* 0x000000020800788c */ /* 0x002fc4000bf06070 */
[----:B0-----:R-:W-:-:S06]  /*0120*/  ULEA UR4, UR5, UR4, 0x18 ;  /* 0x0000000405047291 */ /* 0x001fcc000f8ec0ff */
[----:B------:R-:W-:Y:S01]  /*0130*/  LEA R0, R6, UR4, 0x2 ;  /* 0x0000000406007c11 */ /* 0x000fe2000f8e10ff */
[----:B--2---:R-:W-:-:S05]  /*0140*/  @!P1 IMAD R7, R2, R5, RZ ;  /* 0x0000000502079224 */ /* 0x004fca00078e02ff */
[----:B------:R0:W-:Y:S04]  /*0150*/  @!P1 STS [R0], R7 ;  /* 0x0000000700009388 */ /* 0x0001e80000000800 */
[----:B------:R0:W-:Y:S01]  /*0160*/  @P1 STS [R0], RZ ;  /* 0x000000ff00001388 */ /* 0x0001e20000000800 */
[----:B------:R-:W-:Y:S06]  /*0170*/  BAR.SYNC.DEFER_BLOCKING 0x0 ;  /* 0x0000000000007b1d */ /* 0x000fec0000010000 */
[----:B------:R-:W-:Y:S05]  /*0180*/  BRA.U !UP0, `(.L_x_0) ;  /* 0x0000000108307547 */ /* 0x000fea000b800000 */
[----:B------:R-:W-:-:S07]  /*0190*/  IMAD.U32 R2, RZ, RZ, UR8 ;  /* 0x00000008ff027e24 */ /* 0x000fce000f8e00ff */
.L_x_1:
[----:B0-----:R-:W-:-:S04]  /*01a0*/  SHF.R.U32.HI R7, RZ, 0x1, R2 ;  /* 0x00000001ff077819 */ /* 0x001fc80000011602 */
[----:B------:R-:W-:-:S13]  /*01b0*/  ISETP.GE.U32.AND P1, PT, R6, R7, PT ;  /* 0x000000070600720c */ /* 0x000fda0003f26070 */
[----:B------:R-:W-:Y:S01]  /*01c0*/  @!P1 IMAD R3, R7, 0x4, R0 ;  /* 0x0000000407039824 */ /* 0x000fe200078e0200 */
[----:B------:R-:W-:Y:S05]  /*01d0*/  @!P1 LDS R4, [R0] ;  /* 0x0000000000049984 */ /* 0x000fea0000000800 */
[----:B------:R-:W0:Y:S02]  /*01e0*/  @!P1 LDS R3, [R3] ;  /* 0x0000000003039984 */ /* 0x000e240000000800 */
[----:B0-----:R-:W-:-:S05]  /*01f0*/  @!P1 IADD3 R5, PT, PT, R3, R4, RZ ;  /* 0x0000000403059210 */ /* 0x001fca0007ffe0ff */
[----:B------:R1:W-:Y:S01]  /*0200*/  @!P1 STS [R0], R5 ;  /* 0x0000000500009388 */ /* 0x0003e20000000800 */
[----:B------:R-:W-:Y:S01]  /*0210*/  BAR.SYNC.DEFER_BLOCKING 0x0 ;  /* 0x0000000000007b1d */ /* 0x000fe20000010000 */
[----:B------:R-:W-:Y:S02]  /*0220*/  ISETP.GT.U32.AND P1, PT, R2, 0x3, PT ;  /* 0x000000030200780c */ /* 0x000fe40003f24070 */
[----:B------:R-:W-:-:S11]  /*0230*/  MOV R2, R7 ;  /* 0x0000000700027202 */ /* 0x000fd60000000f00 */
[----:B-1----:R-:W-:Y:S05]  /*0240*/  @P1 BRA `(.L_x_1) ;  /* 0xfffffffc00d41947 */ /* 0x002fea000383ffff */
.L_x_0:
[----:B------:R-:W-:Y:S05]  /*0250*/  @P0 EXIT ;  /* 0x000000000000094d */ /* 0x000fea0003800000 */
[----:B------:R-:W1:Y:S01]  /*0260*/  S2UR UR5, SR_CgaCtaId ;  /* 0x00000000000579c3 */ /* 0x000e620000008800 */
[----:B------:R-:W-:-:S07]  /*0270*/  UMOV UR4, 0x400 ;  /* 0x0000040000047882 */ /* 0x000fce0000000000 */
[----:B------:R-:W2:Y:S01]  /*0280*/  LDC.64 R2, c[0x0][0x390] ;  /* 0x0000e400ff027b82 */ /* 0x000ea20000000a00 */
[----:B-1----:R-:W-:Y:S01]  /*0290*/  ULEA UR4, UR5, UR4, 0x18 ;  /* 0x0000000405047291 */ /* 0x002fe2000f8ec0ff */
[----:B--2---:R-:W-:-:S08]  /*02a0*/  IMAD.WIDE.U32 R2, R9, 0x4, R2 ;  /* 0x0000000409027825 */ /* 0x004fd000078e0002 */
[----:B------:R-:W1:Y:S04]  /*02b0*/  LDS R5, [UR4] ;  /* 0x00000004ff057984 */ /* 0x000e680008000800 */
[----:B-1----:R-:W-:Y:S01]  /*02c0*/  STG.E desc[UR6][R2.64], R5 ;  /* 0x0000000502007986 */ /* 0x002fe2000c101906 */
[----:B------:R-:W-:Y:S05]  /*02d0*/  EXIT ;  /* 0x000000000000794d */ /* 0x000fea0003800000 */
.L_x_2:
[----:B------:R-:W-:-:S00]  /*02e0*/  BRA `(.L_x_2) ;  /* 0xfffffffc00fc7947 */ /* 0x000fc0000383ffff */
[----:B------:R-:W-:-:S00]  /*02f0*/  NOP ;  /* 0x0000000000007918 */ /* 0x000fc00000000000 */
        /* <DEDUP_REMOVED lines=8> */
.L_x_3:


//--------------------- .nv.shared._Z8multiplyPiS_S_i --------------------------
	.section	.nv.shared._Z8multiplyPiS_S_i,"aw",@nobits
	.sectionflags	@""
	.align	4
.nv.shared._Z8multiplyPiS_S_i:
	.zero		1088


//--------------------- .nv.shared.reserved.0     --------------------------
	.section	.nv.shared.reserved.0,"aw",@nobits
	.weak		__nv_reservedSMEM_offset_0_alias
	.size		__nv_reservedSMEM_offset_0_alias, 0, 64
	.other		__nv_reservedSMEM_offset_0_alias,@"STO_CUDA_RESERVED_SHARED STV_DEFAULT"
__nv_reservedSMEM_offset_0_alias:
	.zero		0
	.zero		64


//--------------------- .nv.constant0._Z8multiplyPiS_S_i --------------------------
	.section	.nv.constant0._Z8multiplyPiS_S_i,"a",@progbits
	.sectionflags	@""
	.align	4
.nv.constant0._Z8multiplyPiS_S_i:
	.zero		924


//--------------------- SYMBOLS --------------------------

	.type		.nv.reservedSmem.offset0,@object
	.size		.nv.reservedSmem.offset0,0x4
	.type		.nv.reservedSmem.cap,@object
	.size		.nv.reservedSmem.cap,0x4
